	.headerflags	@"EF_CUDA_TEXMODE_UNIFIED EF_CUDA_64BIT_ADDRESS EF_CUDA_ACCELERATORS EF_CUDA_SM90 EF_CUDA_VIRTUAL_SM(EF_CUDA_SM90)"
	.elftype	@"ET_EXEC"


//--------------------- .nv.info                  --------------------------
	.section	.nv.info,"",@"SHT_CUDA_INFO"
	.align	4


	//----- nvinfo : EIATTR_REGCOUNT
	.align		4
        /*0000*/ 	.byte	0x04, 0x2f
        /*0002*/ 	.short	(.L_3 - .L_2)
	.align		4
.L_2:
        /*0004*/ 	.word	index@(triton_poi_fused__native_batch_norm_legit_no_training_relu_3)
        /*0008*/ 	.word	0x00000012


	//----- nvinfo : EIATTR_MIN_STACK_SIZE
	.align		4
.L_3:
        /*000c*/ 	.byte	0x04, 0x12
        /*000e*/ 	.short	(.L_5 - .L_4)
	.align		4
.L_4:
        /*0010*/ 	.word	index@(triton_poi_fused__native_batch_norm_legit_no_training_relu_3)
        /*0014*/ 	.word	0x00000000


	//----- nvinfo : EIATTR_FRAME_SIZE
	.align		4
.L_5:
        /*0018*/ 	.byte	0x04, 0x11
        /*001a*/ 	.short	(.L_7 - .L_6)
	.align		4
.L_6:
        /*001c*/ 	.word	index@(triton_poi_fused__native_batch_norm_legit_no_training_relu_3)
        /*0020*/ 	.word	0x00000000


	//----- nvinfo : EIATTR_MIN_STACK_SIZE
	.align		4
.L_7:
        /*0024*/ 	.byte	0x04, 0x12
        /*0026*/ 	.short	(.L_9 - .L_8)
	.align		4
.L_8:
        /*0028*/ 	.word	index@(triton_poi_fused__native_batch_norm_legit_no_training_relu_3)
        /*002c*/ 	.word	0x00000000
.L_9:


//--------------------- .nv.info.triton_poi_fused__native_batch_norm_legit_no_training_relu_3 --------------------------
	.section	.nv.info.triton_poi_fused__native_batch_norm_legit_no_training_relu_3,"",@"SHT_CUDA_INFO"
	.sectionflags	@""
	.align	4


	//----- nvinfo : EIATTR_CUDA_API_VERSION
	.align		4
        /*0000*/ 	.byte	0x04, 0x37
        /*0002*/ 	.short	(.L_11 - .L_10)
.L_10:
        /*0004*/ 	.word	0x0000007c


	//----- nvinfo : EIATTR_KPARAM_INFO
	.align		4
.L_11:
        /*0008*/ 	.byte	0x04, 0x17
        /*000a*/ 	.short	(.L_13 - .L_12)
.L_12:
        /*000c*/ 	.word	0x00000000
        /*0010*/ 	.short	0x0006
        /*0012*/ 	.short	0x0030
        /*0014*/ 	.byte	0x00, 0xf0, 0x11, 0x00


	//----- nvinfo : EIATTR_KPARAM_INFO
	.align		4
.L_13:
        /*0018*/ 	.byte	0x04, 0x17
        /*001a*/ 	.short	(.L_15 - .L_14)
.L_14:
        /*001c*/ 	.word	0x00000000
        /*0020*/ 	.short	0x0005
        /*0022*/ 	.short	0x0028
        /*0024*/ 	.byte	0x00, 0xf4, 0x21, 0x00


	//----- nvinfo : EIATTR_KPARAM_INFO
	.align		4
.L_15:
        /*0028*/ 	.byte	0x04, 0x17
        /*002a*/ 	.short	(.L_17 - .L_16)
.L_16:
        /*002c*/ 	.word	0x00000000
        /*0030*/ 	.short	0x0004
        /*0032*/ 	.short	0x0020
        /*0034*/ 	.byte	0x00, 0xf4, 0x21, 0x00


	//----- nvinfo : EIATTR_KPARAM_INFO
	.align		4
.L_17:
        /*0038*/ 	.byte	0x04, 0x17
        /*003a*/ 	.short	(.L_19 - .L_18)
.L_18:
        /*003c*/ 	.word	0x00000000
        /*0040*/ 	.short	0x0003
        /*0042*/ 	.short	0x0018
        /*0044*/ 	.byte	0x00, 0xf4, 0x21, 0x00


	//----- nvinfo : EIATTR_KPARAM_INFO
	.align		4
.L_19:
        /*0048*/ 	.byte	0x04, 0x17
        /*004a*/ 	.short	(.L_21 - .L_20)
.L_20:
        /*004c*/ 	.word	0x00000000
        /*0050*/ 	.short	0x0002
        /*0052*/ 	.short	0x0010
        /*0054*/ 	.byte	0x00, 0xf4, 0x21, 0x00


	//----- nvinfo : EIATTR_KPARAM_INFO
	.align		4
.L_21:
        /*0058*/ 	.byte	0x04, 0x17
        /*005a*/ 	.short	(.L_23 - .L_22)
.L_22:
        /*005c*/ 	.word	0x00000000
        /*0060*/ 	.short	0x0001
        /*0062*/ 	.short	0x0008
        /*0064*/ 	.byte	0x00, 0xf4, 0x21, 0x00


	//----- nvinfo : EIATTR_KPARAM_INFO
	.align		4
.L_23:
        /*0068*/ 	.byte	0x04, 0x17
        /*006a*/ 	.short	(.L_25 - .L_24)
.L_24:
        /*006c*/ 	.word	0x00000000
        /*0070*/ 	.short	0x0000
        /*0072*/ 	.short	0x0000
        /*0074*/ 	.byte	0x00, 0xf4, 0x21, 0x00


	//----- nvinfo : EIATTR_SPARSE_MMA_MASK
	.align		4
.L_25:
        /*0078*/ 	.byte	0x03, 0x50
        /*007a*/ 	.short	0x0000


	//----- nvinfo : EIATTR_MAXREG_COUNT
	.align		4
        /*007c*/ 	.byte	0x03, 0x1b
        /*007e*/ 	.short	0x00ff


	//----- nvinfo : EIATTR_EXIT_INSTR_OFFSETS
	.align		4
        /*0080*/ 	.byte	0x04, 0x1c
        /*0082*/ 	.short	(.L_27 - .L_26)


	//   ....[0]....
.L_26:
        /*0084*/ 	.word	0x000003c0


	//----- nvinfo : EIATTR_REQNTID
	.align		4
.L_27:
        /*0088*/ 	.byte	0x04, 0x10
        /*008a*/ 	.short	(.L_29 - .L_28)
.L_28:
        /*008c*/ 	.word	0x00000080
        /*0090*/ 	.word	0x00000001
        /*0094*/ 	.word	0x00000001


	//----- nvinfo : EIATTR_CBANK_PARAM_SIZE
	.align		4
.L_29:
        /*0098*/ 	.byte	0x03, 0x19
        /*009a*/ 	.short	0x0034


	//----- nvinfo : EIATTR_PARAM_CBANK
	.align		4
        /*009c*/ 	.byte	0x04, 0x0a
        /*009e*/ 	.short	(.L_31 - .L_30)
	.align		4
.L_30:
        /*00a0*/ 	.word	index@(.nv.constant0.triton_poi_fused__native_batch_norm_legit_no_training_relu_3)
        /*00a4*/ 	.short	0x0210
        /*00a6*/ 	.short	0x0034


	//----- nvinfo : EIATTR_SW_WAR
	.align		4
.L_31:
        /*00a8*/ 	.byte	0x04, 0x36
        /*00aa*/ 	.short	(.L_33 - .L_32)
.L_32:
        /*00ac*/ 	.word	0x00000008
.L_33:


//--------------------- .nv.callgraph             --------------------------
	.section	.nv.callgraph,"",@"SHT_CUDA_CALLGRAPH"
	.align	4
	.sectionentsize	8
	.align		4
        /*0000*/ 	.word	0x00000000
	.align		4
        /*0004*/ 	.word	0xffffffff
	.align		4
        /*0008*/ 	.word	0x00000000
	.align		4
        /*000c*/ 	.word	0xfffffffe
	.align		4
        /*0010*/ 	.word	0x00000000
	.align		4
        /*0014*/ 	.word	0xfffffffd
	.align		4
        /*0018*/ 	.word	0x00000000
	.align		4
        /*001c*/ 	.word	0xfffffffc


//--------------------- .nv.constant4             --------------------------
	.section	.nv.constant4,"a",@progbits
	.align	8
	.align		8
.nv.constant4:
        /*0000*/ 	.dword	_$_str
	.align		8
        /*0008*/ 	.dword	_$_str_$_2


//--------------------- .text.triton_poi_fused__native_batch_norm_legit_no_training_relu_3 --------------------------
	.section	.text.triton_poi_fused__native_batch_norm_legit_no_training_relu_3,"ax",@progbits
	.align	128
        .global         triton_poi_fused__native_batch_norm_legit_no_training_relu_3
        .type           triton_poi_fused__native_batch_norm_legit_no_training_relu_3,@function
        .size           triton_poi_fused__native_batch_norm_legit_no_training_relu_3,(.L_x_1 - triton_poi_fused__native_batch_norm_legit_no_training_relu_3)
        .other          triton_poi_fused__native_batch_norm_legit_no_training_relu_3,@"STO_CUDA_ENTRY STV_DEFAULT"
triton_poi_fused__native_batch_norm_legit_no_training_relu_3:
.text.triton_poi_fused__native_batch_norm_legit_no_training_relu_3:
[----:B------:R-:W-:Y:S01]  /*0000*/  LDC R1, c[0x0][0x28] ;  /* 0x00000a00ff017b82 */ /* 0x000fe20000000800 */
[----:B------:R-:W1:Y:S07]  /*0010*/  S2R R0, SR_TID.X ;  /* 0x0000000000007919 */ /* 0x000e6e0000002100 */
[----:B------:R-:W2:Y:S01]  /*0020*/  LDC.64 R2, c[0x0][0x220] ;  /* 0x00008800ff027b82 */ /* 0x000ea20000000a00 */
[----:B------:R-:W-:Y:S01]  /*0030*/  ULDC.64 UR4, c[0x0][0x208] ;  /* 0x0000820000047ab9 */ /* 0x000fe20000000a00 */
[----:B------:R-:W3:Y:S06]  /*0040*/  S2R R5, SR_CTAID.X ;  /* 0x0000000000057919 */ /* 0x000eec0000002500 */
[----:B------:R-:W4:Y:S08]  /*0050*/  LDC.64 R6, c[0x0][0x218] ;  /* 0x00008600ff067b82 */ /* 0x000f300000000a00 */
[----:B------:R-:W5:Y:S08]  /*0060*/  LDC.64 R8, c[0x0][0x228] ;  /* 0x00008a00ff087b82 */ /* 0x000f700000000a00 */
[----:B------:R-:W5:Y:S01]  /*0070*/  LDC.64 R10, c[0x0][0x230] ;  /* 0x00008c00ff0a7b82 */ /* 0x000f620000000a00 */
[----:B-1----:R-:W-:-:S04]  /*0080*/  SHF.L.U32 R0, R0, 0x1, RZ ;  /* 0x0000000100007819 */ /* 0x002fc800000006ff */
[----:B------:R-:W-:-:S04]  /*0090*/  LOP3.LUT R0, R0, 0xfe, RZ, 0xc0, !PT ;  /* 0x000000fe00007812 */ /* 0x000fc800078ec0ff */
[----:B---3--:R-:W-:-:S05]  /*00a0*/  LEA R0, R5, R0, 0x8 ;  /* 0x0000000005007211 */ /* 0x008fca00078e40ff */
[----:B------:R-:W-:-:S05]  /*00b0*/  IMAD.HI R4, R0, 0x2aaaaaab, RZ ;  /* 0x2aaaaaab00047827 */ /* 0x000fca00078e02ff */
[----:B------:R-:W-:-:S04]  /*00c0*/  SHF.R.U32.HI R5, RZ, 0x1f, R4 ;  /* 0x0000001fff057819 */ /* 0x000fc80000011604 */
[----:B------:R-:W-:-:S05]  /*00d0*/  LEA.HI R5, R4, R5, RZ, 0x1a ;  /* 0x0000000504057211 */ /* 0x000fca00078fd0ff */
[----:B------:R-:W-:Y:S02]  /*00e0*/  IMAD R13, R5, -0x180, R0 ;  /* 0xfffffe80050d7824 */ /* 0x000fe400078e0200 */
[----:B------:R-:W1:Y:S02]  /*00f0*/  LDC.64 R4, c[0x0][0x210] ;  /* 0x00008400ff047b82 */ /* 0x000e640000000a00 */
[----:B--2---:R-:W-:-:S06]  /*0100*/  IMAD.WIDE R2, R13, 0x4, R2 ;  /* 0x000000040d027825 */ /* 0x004fcc00078e0202 */
[----:B------:R-:W2:Y:S01]  /*0110*/  LDG.E.EL.64 R2, desc[UR4][R2.64] ;  /* 0x0000000402027981 */ /* 0x000ea2000c2e1b00 */
[----:B----4-:R-:W-:-:S04]  /*0120*/  IMAD.WIDE R6, R13, 0x4, R6 ;  /* 0x000000040d067825 */ /* 0x010fc800078e0206 */
[C---:B-----5:R-:W-:Y:S02]  /*0130*/  IMAD.WIDE R8, R13.reuse, 0x4, R8 ;  /* 0x000000040d087825 */ /* 0x060fe400078e0208 */
[----:B------:R-:W3:Y:S02]  /*0140*/  LDG.E.EL.64 R6, desc[UR4][R6.64] ;  /* 0x0000000406067981 */ /* 0x000ee4000c2e1b00 */
[----:B0-----:R-:W-:Y:S02]  /*0150*/  IMAD.WIDE R10, R13, 0x4, R10 ;  /* 0x000000040d0a7825 */ /* 0x001fe400078e020a */
[----:B------:R-:W4:Y:S04]  /*0160*/  LDG.E.EL.64 R8, desc[UR4][R8.64] ;  /* 0x0000000408087981 */ /* 0x000f28000c2e1b00 */
[----:B------:R-:W4:Y:S01]  /*0170*/  LDG.E.EL.64 R10, desc[UR4][R10.64] ;  /* 0x000000040a0a7981 */ /* 0x000f22000c2e1b00 */
[----:B-1----:R-:W-:-:S06]  /*0180*/  IMAD.WIDE R4, R0, 0x4, R4 ;  /* 0x0000000400047825 */ /* 0x002fcc00078e0204 */
[----:B------:R-:W3:Y:S01]  /*0190*/  LDG.E.64 R4, desc[UR4][R4.64] ;  /* 0x0000000404047981 */ /* 0x000ee2000c1e1b00 */
[----:B------:R-:W-:Y:S01]  /*01a0*/  HFMA2.MMA R14, -RZ, RZ, 1.625, 0 ;  /* 0x3e800000ff0e7435 */ /* 0x000fe200000001ff */
[----:B--2---:R-:W-:Y:S01]  /*01b0*/  FADD R2, R2, 9.9999997473787516356e-06 ;  /* 0x3727c5ac02027421 */ /* 0x004fe20000000000 */
[----:B------:R-:W-:-:S03]  /*01c0*/  FADD R3, R3, 9.9999997473787516356e-06 ;  /* 0x3727c5ac03037421 */ /* 0x000fc60000000000 */
[----:B------:R-:W0:Y:S08]  /*01d0*/  MUFU.SQRT R12, R2 ;  /* 0x00000002000c7308 */ /* 0x000e300000002000 */
[----:B------:R1:W2:Y:S01]  /*01e0*/  MUFU.SQRT R13, R3 ;  /* 0x00000003000d7308 */ /* 0x0002a20000002000 */
[C---:B0-----:R-:W-:Y:S02]  /*01f0*/  FSETP.GT.AND P0, PT, R12.reuse, 8.50705917302346158658e+37, PT ;  /* 0x7e8000000c00780b */ /* 0x041fe40003f04000 */
[----:B------:R-:W-:Y:S01]  /*0200*/  FSETP.GEU.AND P2, PT, R12, 1.175494350822287508e-38, PT ;  /* 0x008000000c00780b */ /* 0x000fe20003f4e000 */
[----:B-1----:R-:W0:Y:S01]  /*0210*/  LDC.64 R2, c[0x0][0x238] ;  /* 0x00008e00ff027b82 */ /* 0x002e220000000a00 */
[----:B--2---:R-:W-:-:S02]  /*0220*/  FSETP.GT.AND P1, PT, R13, 8.50705917302346158658e+37, PT ;  /* 0x7e8000000d00780b */ /* 0x004fc40003f24000 */
[----:B------:R-:W-:-:S07]  /*0230*/  FSETP.GEU.AND P3, PT, R13, 1.175494350822287508e-38, PT ;  /* 0x008000000d00780b */ /* 0x000fce0003f6e000 */
[----:B------:R-:W-:-:S04]  /*0240*/  @P0 FMUL R12, R12, 0.25 ;  /* 0x3e8000000c0c0820 */ /* 0x000fc80000400000 */
[----:B------:R-:W-:Y:S01]  /*0250*/  @!P2 FMUL R12, R12, 16777216 ;  /* 0x4b8000000c0ca820 */ /* 0x000fe20000400000 */
[----:B------:R-:W-:-:S04]  /*0260*/  @P1 FMUL R13, R13, 0.25 ;  /* 0x3e8000000d0d1820 */ /* 0x000fc80000400000 */
[----:B------:R-:W-:Y:S01]  /*0270*/  @!P3 FMUL R13, R13, 16777216 ;  /* 0x4b8000000d0db820 */ /* 0x000fe20000400000 */
[----:B------:R-:W1:Y:S01]  /*0280*/  MUFU.RCP R12, R12 ;  /* 0x0000000c000c7308 */ /* 0x000e620000001000 */
[----:B------:R-:W-:-:S07]  /*0290*/  FSEL R15, R14, 1, P0 ;  /* 0x3f8000000e0f7808 */ /* 0x000fce0000000000 */
[----:B------:R-:W2:Y:S01]  /*02a0*/  MUFU.RCP R13, R13 ;  /* 0x0000000d000d7308 */ /* 0x000ea20000001000 */
[----:B------:R-:W-:Y:S01]  /*02b0*/  FSEL R14, R14, 1, P1 ;  /* 0x3f8000000e0e7808 */ /* 0x000fe20000800000 */
[----:B------:R-:W-:-:S04]  /*02c0*/  @!P2 FMUL R15, R15, 16777216 ;  /* 0x4b8000000f0fa820 */ /* 0x000fc80000400000 */
[----:B------:R-:W-:Y:S01]  /*02d0*/  @!P3 FMUL R14, R14, 16777216 ;  /* 0x4b8000000e0eb820 */ /* 0x000fe20000400000 */
[----:B---3--:R-:W-:Y:S01]  /*02e0*/  FADD R5, R5, -R7 ;  /* 0x8000000705057221 */ /* 0x008fe20000000000 */
[----:B------:R-:W-:Y:S01]  /*02f0*/  FADD R4, R4, -R6 ;  /* 0x8000000604047221 */ /* 0x000fe20000000000 */
[----:B-1----:R-:W-:Y:S01]  /*0300*/  FMUL R15, R12, R15 ;  /* 0x0000000f0c0f7220 */ /* 0x002fe20000400000 */
[----:B--2---:R-:W-:-:S03]  /*0310*/  FMUL R14, R13, R14 ;  /* 0x0000000e0d0e7220 */ /* 0x004fc60000400000 */
[----:B------:R-:W-:Y:S01]  /*0320*/  FMUL R15, R4, R15 ;  /* 0x0000000f040f7220 */ /* 0x000fe20000400000 */
[----:B------:R-:W-:-:S03]  /*0330*/  FMUL R14, R5, R14 ;  /* 0x0000000e050e7220 */ /* 0x000fc60000400000 */
[----:B----4-:R-:W-:Y:S01]  /*0340*/  FFMA R8, R8, R15, R10 ;  /* 0x0000000f08087223 */ /* 0x010fe2000000000a */
[----:B------:R-:W-:-:S04]  /*0350*/  FFMA R9, R9, R14, R11 ;  /* 0x0000000e09097223 */ /* 0x000fc8000000000b */
[----:B------:R-:W-:Y:S02]  /*0360*/  FSETP.GEU.AND P0, PT, R8, RZ, PT ;  /* 0x000000ff0800720b */ /* 0x000fe40003f0e000 */
[C---:B------:R-:W-:Y:S01]  /*0370*/  FSETP.GEU.AND P1, PT, R9.reuse, RZ, PT ;  /* 0x000000ff0900720b */ /* 0x040fe20003f2e000 */
[----:B0-----:R-:W-:Y:S01]  /*0380*/  IMAD.WIDE R2, R0, 0x4, R2 ;  /* 0x0000000400027825 */ /* 0x001fe200078e0202 */
[----:B------:R-:W-:Y:S02]  /*0390*/  FSEL R8, R8, RZ, P0 ;  /* 0x000000ff08087208 */ /* 0x000fe40000000000 */
[----:B------:R-:W-:-:S05]  /*03a0*/  FSEL R9, R9, RZ, P1 ;  /* 0x000000ff09097208 */ /* 0x000fca0000800000 */
[----:B------:R-:W-:Y:S01]  /*03b0*/  STG.E.64 desc[UR4][R2.64], R8 ;  /* 0x0000000802007986 */ /* 0x000fe2000c101b04 */
[----:B------:R-:W-:Y:S05]  /*03c0*/  EXIT ;  /* 0x000000000000794d */ /* 0x000fea0003800000 */
.L_x_0:
[----:B------:R-:W-:-:S00]  /*03d0*/  BRA `(.L_x_0) ;  /* 0xfffffffc00fc7947 */ /* 0x000fc0000383ffff */
[----:B------:R-:W-:-:S00]  /*03e0*/  NOP ;  /* 0x0000000000007918 */ /* 0x000fc00000000000 */
        /* <DEDUP_REMOVED lines=9> */
.L_x_1:


//--------------------- .nv.global.init           --------------------------
	.section	.nv.global.init,"aw",@progbits
.nv.global.init:
	.type		_$_str,@object
	.size		_$_str,(_$_str_$_2 - _$_str)
_$_str:
        /*0000*/ 	.byte	0x5f, 0x5f, 0x43, 0x55, 0x44, 0x41, 0x5f, 0x46, 0x54, 0x5a, 0x00
	.type		_$_str_$_2,@object
	.size		_$_str_$_2,(.L_1 - _$_str_$_2)
_$_str_$_2:
        /*000b*/ 	.byte	0x5f, 0x5f, 0x43, 0x55, 0x44, 0x41, 0x5f, 0x50, 0x52, 0x45, 0x43, 0x5f, 0x53, 0x51, 0x52, 0x54
        /*001b*/ 	.byte	0x00
.L_1:


//--------------------- .nv.constant0.triton_poi_fused__native_batch_norm_legit_no_training_relu_3 --------------------------
	.section	.nv.constant0.triton_poi_fused__native_batch_norm_legit_no_training_relu_3,"a",@progbits
	.sectionflags	@""
	.align	4
.nv.constant0.triton_poi_fused__native_batch_norm_legit_no_training_relu_3:
	.zero		580
